//
// Generated by NVIDIA NVVM Compiler
//
// Compiler Build ID: CL-36424714
// Cuda compilation tools, release 13.0, V13.0.88
// Based on NVVM 20.0.0
//

.version 9.0
.target sm_100
.address_size 64

	// .globl	_Z6step_dPKfPfS1_S1_iii

.visible .entry _Z6step_dPKfPfS1_S1_iii(
	.param .u64 .ptr .align 1 _Z6step_dPKfPfS1_S1_iii_param_0,
	.param .u64 .ptr .align 1 _Z6step_dPKfPfS1_S1_iii_param_1,
	.param .u64 .ptr .align 1 _Z6step_dPKfPfS1_S1_iii_param_2,
	.param .u64 .ptr .align 1 _Z6step_dPKfPfS1_S1_iii_param_3,
	.param .u32 _Z6step_dPKfPfS1_S1_iii_param_4,
	.param .u32 _Z6step_dPKfPfS1_S1_iii_param_5,
	.param .u32 _Z6step_dPKfPfS1_S1_iii_param_6
)
{
	.reg .pred 	%p<6>;
	.reg .b32 	%r<24>;
	.reg .b32 	%f<8>;
	.reg .b64 	%rd<15>;

	ld.param.u64 	%rd1, [_Z6step_dPKfPfS1_S1_iii_param_0];
	ld.param.u64 	%rd2, [_Z6step_dPKfPfS1_S1_iii_param_1];
	ld.param.u64 	%rd3, [_Z6step_dPKfPfS1_S1_iii_param_2];
	ld.param.u64 	%rd4, [_Z6step_dPKfPfS1_S1_iii_param_3];
	ld.param.u32 	%r3, [_Z6step_dPKfPfS1_S1_iii_param_4];
	ld.param.u32 	%r5, [_Z6step_dPKfPfS1_S1_iii_param_5];
	ld.param.u32 	%r7, [_Z6step_dPKfPfS1_S1_iii_param_6];
	mov.u32 	%r8, %ntid.x;
	mov.u32 	%r9, %ctaid.x;
	mov.u32 	%r10, %tid.x;
	mad.lo.s32 	%r11, %r8, %r9, %r10;
	mov.u32 	%r12, %ntid.y;
	mov.u32 	%r13, %ctaid.y;
	mov.u32 	%r14, %tid.y;
	mad.lo.s32 	%r15, %r12, %r13, %r14;
	mov.u32 	%r17, %ntid.z;
	mov.u32 	%r18, %ctaid.z;
	mov.u32 	%r19, %tid.z;
	mad.lo.s32 	%r20, %r17, %r18, %r19;
	mad.lo.s32 	%r1, %r7, %r15, %r11;
	mul.lo.s32 	%r22, %r5, %r20;
	mul.lo.s32 	%r2, %r22, %r7;
	setp.ge.s32 	%p1, %r11, %r7;
	setp.ge.s32 	%p2, %r15, %r5;
	or.pred  	%p3, %p1, %p2;
	setp.ge.s32 	%p4, %r20, %r3;
	or.pred  	%p5, %p3, %p4;
	@%p5 bra 	$L__BB0_2;
	cvta.to.global.u64 	%rd5, %rd1;
	cvta.to.global.u64 	%rd6, %rd4;
	cvta.to.global.u64 	%rd7, %rd2;
	cvta.to.global.u64 	%rd8, %rd3;
	mul.wide.s32 	%rd9, %r1, 4;
	add.s64 	%rd10, %rd5, %rd9;
	ld.global.f32 	%f1, [%rd10];
	add.s32 	%r23, %r1, %r2;
	mul.wide.s32 	%rd11, %r23, 4;
	add.s64 	%rd12, %rd6, %rd11;
	ld.global.f32 	%f2, [%rd12];
	add.s64 	%rd13, %rd7, %rd11;
	ld.global.f32 	%f3, [%rd13];
	add.f32 	%f4, %f3, %f3;
	fma.rn.f32 	%f5, %f1, %f2, %f4;
	add.s64 	%rd14, %rd8, %rd11;
	ld.global.f32 	%f6, [%rd14];
	sub.f32 	%f7, %f5, %f6;
	st.global.f32 	[%rd14], %f7;
$L__BB0_2:
	ret;

}
	// .globl	_Z13add_sources_dPKfPfS0_PKiS3_iiiii
.visible .entry _Z13add_sources_dPKfPfS0_PKiS3_iiiii(
	.param .u64 .ptr .align 1 _Z13add_sources_dPKfPfS0_PKiS3_iiiii_param_0,
	.param .u64 .ptr .align 1 _Z13add_sources_dPKfPfS0_PKiS3_iiiii_param_1,
	.param .u64 .ptr .align 1 _Z13add_sources_dPKfPfS0_PKiS3_iiiii_param_2,
	.param .u64 .ptr .align 1 _Z13add_sources_dPKfPfS0_PKiS3_iiiii_param_3,
	.param .u64 .ptr .align 1 _Z13add_sources_dPKfPfS0_PKiS3_iiiii_param_4,
	.param .u32 _Z13add_sources_dPKfPfS0_PKiS3_iiiii_param_5,
	.param .u32 _Z13add_sources_dPKfPfS0_PKiS3_iiiii_param_6,
	.param .u32 _Z13add_sources_dPKfPfS0_PKiS3_iiiii_param_7,
	.param .u32 _Z13add_sources_dPKfPfS0_PKiS3_iiiii_param_8,
	.param .u32 _Z13add_sources_dPKfPfS0_PKiS3_iiiii_param_9
)
{
	.reg .b32 	%r<15>;
	.reg .b32 	%f<5>;
	.reg .b64 	%rd<20>;

	ld.param.u64 	%rd1, [_Z13add_sources_dPKfPfS0_PKiS3_iiiii_param_0];
	ld.param.u64 	%rd2, [_Z13add_sources_dPKfPfS0_PKiS3_iiiii_param_1];
	ld.param.u64 	%rd3, [_Z13add_sources_dPKfPfS0_PKiS3_iiiii_param_2];
	ld.param.u64 	%rd4, [_Z13add_sources_dPKfPfS0_PKiS3_iiiii_param_3];
	ld.param.u64 	%rd5, [_Z13add_sources_dPKfPfS0_PKiS3_iiiii_param_4];
	ld.param.u32 	%r1, [_Z13add_sources_dPKfPfS0_PKiS3_iiiii_param_5];
	ld.param.u32 	%r2, [_Z13add_sources_dPKfPfS0_PKiS3_iiiii_param_6];
	ld.param.u32 	%r3, [_Z13add_sources_dPKfPfS0_PKiS3_iiiii_param_7];
	ld.param.u32 	%r4, [_Z13add_sources_dPKfPfS0_PKiS3_iiiii_param_8];
	ld.param.u32 	%r5, [_Z13add_sources_dPKfPfS0_PKiS3_iiiii_param_9];
	cvta.to.global.u64 	%rd6, %rd2;
	cvta.to.global.u64 	%rd7, %rd1;
	cvta.to.global.u64 	%rd8, %rd3;
	cvta.to.global.u64 	%rd9, %rd5;
	cvta.to.global.u64 	%rd10, %rd4;
	mov.u32 	%r6, %tid.x;
	mov.u32 	%r7, %ctaid.x;
	mad.lo.s32 	%r8, %r4, %r7, %r6;
	mul.wide.s32 	%rd11, %r8, 4;
	add.s64 	%rd12, %rd10, %rd11;
	ld.global.u32 	%r9, [%rd12];
	add.s64 	%rd13, %rd9, %rd11;
	ld.global.u32 	%r10, [%rd13];
	mad.lo.s32 	%r11, %r9, %r2, %r10;
	mul.lo.s32 	%r12, %r1, %r7;
	mad.lo.s32 	%r13, %r12, %r2, %r11;
	mad.lo.s32 	%r14, %r8, %r3, %r5;
	mul.wide.s32 	%rd14, %r14, 4;
	add.s64 	%rd15, %rd8, %rd14;
	ld.global.f32 	%f1, [%rd15];
	mul.wide.s32 	%rd16, %r11, 4;
	add.s64 	%rd17, %rd7, %rd16;
	ld.global.f32 	%f2, [%rd17];
	mul.wide.s32 	%rd18, %r13, 4;
	add.s64 	%rd19, %rd6, %rd18;
	ld.global.f32 	%f3, [%rd19];
	fma.rn.f32 	%f4, %f1, %f2, %f3;
	st.global.f32 	[%rd19], %f4;
	ret;

}


// ===== COMPILED SASS (sm_100) =====

	.target	sm_100

	.elftype	@"ET_EXEC"


//--------------------- .note.nv.tkinfo           --------------------------
	.section	.note.nv.tkinfo,"",@"SHT_NOTE"
	.sectionflags	@"SHF_NOTE_NV_TKINFO"
	.tkinfo
        /*0018*/ 	.word	0x00000002
        /*0030*/ 	.string	""
        /*0030*/ 	.string	"ptxas"
        /*0030*/ 	.string	"Cuda compilation tools, release 13.0, V13.0.88"
        /*0030*/ 	.string	"Build cuda_13.0.r13.0/compiler.36424714_0"
        /*0030*/ 	.string	"-arch sm_100 -m 64 "



//--------------------- .note.nv.cuinfo           --------------------------
	.section	.note.nv.cuinfo,"",@"SHT_NOTE"
	.sectionflags	@"SHF_NOTE_NV_CUINFO"
        /*0018*/ 	.short	0x0002
        /*001a*/ 	.short	0x0064
        /*001c*/ 	.short	0x0082
	.zero		2


//--------------------- .nv.info                  --------------------------
	.section	.nv.info,"",@"SHT_CUDA_INFO"
	.align	4


	//----- nvinfo : EIATTR_REGCOUNT
	.align		4
        /*0000*/ 	.byte	0x04, 0x2f
        /*0002*/ 	.short	(.L_1 - .L_0)
	.align		4
.L_0:
        /*0004*/ 	.word	index@(_Z6step_dPKfPfS1_S1_iii)
        /*0008*/ 	.word	0x00000010


	//----- nvinfo : EIATTR_FRAME_SIZE
	.align		4
.L_1:
        /*000c*/ 	.byte	0x04, 0x11
        /*000e*/ 	.short	(.L_3 - .L_2)
	.align		4
.L_2:
        /*0010*/ 	.word	index@(_Z6step_dPKfPfS1_S1_iii)
        /*0014*/ 	.word	0x00000000


	//----- nvinfo : EIATTR_REGCOUNT
	.align		4
.L_3:
        /*0018*/ 	.byte	0x04, 0x2f
        /*001a*/ 	.short	(.L_5 - .L_4)
	.align		4
.L_4:
        /*001c*/ 	.word	index@(_Z13add_sources_dPKfPfS0_PKiS3_iiiii)
        /*0020*/ 	.word	0x00000012


	//----- nvinfo : EIATTR_FRAME_SIZE
	.align		4
.L_5:
        /*0024*/ 	.byte	0x04, 0x11
        /*0026*/ 	.short	(.L_7 - .L_6)
	.align		4
.L_6:
        /*0028*/ 	.word	index@(_Z13add_sources_dPKfPfS0_PKiS3_iiiii)
        /*002c*/ 	.word	0x00000000


	//----- nvinfo : EIATTR_MIN_STACK_SIZE
	.align		4
.L_7:
        /*0030*/ 	.byte	0x04, 0x12
        /*0032*/ 	.short	(.L_9 - .L_8)
	.align		4
.L_8:
        /*0034*/ 	.word	index@(_Z13add_sources_dPKfPfS0_PKiS3_iiiii)
        /*0038*/ 	.word	0x00000000


	//----- nvinfo : EIATTR_MIN_STACK_SIZE
	.align		4
.L_9:
        /*003c*/ 	.byte	0x04, 0x12
        /*003e*/ 	.short	(.L_11 - .L_10)
	.align		4
.L_10:
        /*0040*/ 	.word	index@(_Z6step_dPKfPfS1_S1_iii)
        /*0044*/ 	.word	0x00000000
.L_11:


//--------------------- .nv.compat                --------------------------
	.section	.nv.compat,"",@"SHT_CUDA_COMPAT_INFO"
	.align	4
        /*0000*/ 	.byte	0x02, 0x09, 0x00, 0x00, 0x02, 0x02, 0x01, 0x00, 0x02, 0x05, 0x05, 0x00, 0x03, 0x07, 0x01, 0x01
        /*0010*/ 	.byte	0x02, 0x03, 0x00, 0x00, 0x02, 0x06, 0x01, 0x00, 0x04, 0x0b, 0x08, 0x00, 0x09, 0x00, 0x00, 0x00
        /*0020*/ 	.byte	0x00, 0x00, 0x00, 0x00


//--------------------- .nv.info._Z13add_sources_dPKfPfS0_PKiS3_iiiii --------------------------
	.section	.nv.info._Z13add_sources_dPKfPfS0_PKiS3_iiiii,"",@"SHT_CUDA_INFO"
	.sectionflags	@""
	.align	4


	//----- nvinfo : EIATTR_CUDA_API_VERSION
	.align		4
        /*0000*/ 	.byte	0x04, 0x37
        /*0002*/ 	.short	(.L_13 - .L_12)
.L_12:
        /*0004*/ 	.word	0x00000082


	//----- nvinfo : EIATTR_KPARAM_INFO
	.align		4
.L_13:
        /*0008*/ 	.byte	0x04, 0x17
        /*000a*/ 	.short	(.L_15 - .L_14)
.L_14:
        /*000c*/ 	.word	0x00000000
        /*0010*/ 	.short	0x0009
        /*0012*/ 	.short	0x0038
        /*0014*/ 	.byte	0x00, 0xf0, 0x11, 0x00


	//----- nvinfo : EIATTR_KPARAM_INFO
	.align		4
.L_15:
        /*0018*/ 	.byte	0x04, 0x17
        /*001a*/ 	.short	(.L_17 - .L_16)
.L_16:
        /*001c*/ 	.word	0x00000000
        /*0020*/ 	.short	0x0008
        /*0022*/ 	.short	0x0034
        /*0024*/ 	.byte	0x00, 0xf0, 0x11, 0x00


	//----- nvinfo : EIATTR_KPARAM_INFO
	.align		4
.L_17:
        /*0028*/ 	.byte	0x04, 0x17
        /*002a*/ 	.short	(.L_19 - .L_18)
.L_18:
        /*002c*/ 	.word	0x00000000
        /*0030*/ 	.short	0x0007
        /*0032*/ 	.short	0x0030
        /*0034*/ 	.byte	0x00, 0xf0, 0x11, 0x00


	//----- nvinfo : EIATTR_KPARAM_INFO
	.align		4
.L_19:
        /*0038*/ 	.byte	0x04, 0x17
        /*003a*/ 	.short	(.L_21 - .L_20)
.L_20:
        /*003c*/ 	.word	0x00000000
        /*0040*/ 	.short	0x0006
        /*0042*/ 	.short	0x002c
        /*0044*/ 	.byte	0x00, 0xf0, 0x11, 0x00


	//----- nvinfo : EIATTR_KPARAM_INFO
	.align		4
.L_21:
        /*0048*/ 	.byte	0x04, 0x17
        /*004a*/ 	.short	(.L_23 - .L_22)
.L_22:
        /*004c*/ 	.word	0x00000000
        /*0050*/ 	.short	0x0005
        /*0052*/ 	.short	0x0028
        /*0054*/ 	.byte	0x00, 0xf0, 0x11, 0x00


	//----- nvinfo : EIATTR_KPARAM_INFO
	.align		4
.L_23:
        /*0058*/ 	.byte	0x04, 0x17
        /*005a*/ 	.short	(.L_25 - .L_24)
.L_24:
        /*005c*/ 	.word	0x00000000
        /*0060*/ 	.short	0x0004
        /*0062*/ 	.short	0x0020
        /*0064*/ 	.byte	0x00, 0xf5, 0x21, 0x00


	//----- nvinfo : EIATTR_KPARAM_INFO
	.align		4
.L_25:
        /*0068*/ 	.byte	0x04, 0x17
        /*006a*/ 	.short	(.L_27 - .L_26)
.L_26:
        /*006c*/ 	.word	0x00000000
        /*0070*/ 	.short	0x0003
        /*0072*/ 	.short	0x0018
        /*0074*/ 	.byte	0x00, 0xf5, 0x21, 0x00


	//----- nvinfo : EIATTR_KPARAM_INFO
	.align		4
.L_27:
        /*0078*/ 	.byte	0x04, 0x17
        /*007a*/ 	.short	(.L_29 - .L_28)
.L_28:
        /*007c*/ 	.word	0x00000000
        /*0080*/ 	.short	0x0002
        /*0082*/ 	.short	0x0010
        /*0084*/ 	.byte	0x00, 0xf5, 0x21, 0x00


	//----- nvinfo : EIATTR_KPARAM_INFO
	.align		4
.L_29:
        /*0088*/ 	.byte	0x04, 0x17
        /*008a*/ 	.short	(.L_31 - .L_30)
.L_30:
        /*008c*/ 	.word	0x00000000
        /*0090*/ 	.short	0x0001
        /*0092*/ 	.short	0x0008
        /*0094*/ 	.byte	0x00, 0xf5, 0x21, 0x00


	//----- nvinfo : EIATTR_KPARAM_INFO
	.align		4
.L_31:
        /*0098*/ 	.byte	0x04, 0x17
        /*009a*/ 	.short	(.L_33 - .L_32)
.L_32:
        /*009c*/ 	.word	0x00000000
        /*00a0*/ 	.short	0x0000
        /*00a2*/ 	.short	0x0000
        /*00a4*/ 	.byte	0x00, 0xf5, 0x21, 0x00


	//----- nvinfo : EIATTR_SPARSE_MMA_MASK
	.align		4
.L_33:
        /*00a8*/ 	.byte	0x03, 0x50
        /*00aa*/ 	.short	0x0000


	//----- nvinfo : EIATTR_MAXREG_COUNT
	.align		4
        /*00ac*/ 	.byte	0x03, 0x1b
        /*00ae*/ 	.short	0x00ff


	//----- nvinfo : EIATTR_MERCURY_ISA_VERSION
	.align		4
        /*00b0*/ 	.byte	0x03, 0x5f
        /*00b2*/ 	.short	0x0101


	//----- nvinfo : EIATTR_VRC_CTA_INIT_COUNT
	.align		4
        /*00b4*/ 	.byte	0x02, 0x4a
	.zero		1
	.zero		1


	//----- nvinfo : EIATTR_EXIT_INSTR_OFFSETS
	.align		4
        /*00b8*/ 	.byte	0x04, 0x1c
        /*00ba*/ 	.short	(.L_35 - .L_34)


	//   ....[0]....
.L_34:
        /*00bc*/ 	.word	0x000001d0


	//----- nvinfo : EIATTR_CBANK_PARAM_SIZE
	.align		4
.L_35:
        /*00c0*/ 	.byte	0x03, 0x19
        /*00c2*/ 	.short	0x003c


	//----- nvinfo : EIATTR_PARAM_CBANK
	.align		4
        /*00c4*/ 	.byte	0x04, 0x0a
        /*00c6*/ 	.short	(.L_37 - .L_36)
	.align		4
.L_36:
        /*00c8*/ 	.word	index@(.nv.constant0._Z13add_sources_dPKfPfS0_PKiS3_iiiii)
        /*00cc*/ 	.short	0x0380
        /*00ce*/ 	.short	0x003c


	//----- nvinfo : EIATTR_SW_WAR
	.align		4
.L_37:
        /*00d0*/ 	.byte	0x04, 0x36
        /*00d2*/ 	.short	(.L_39 - .L_38)
.L_38:
        /*00d4*/ 	.word	0x00000008
.L_39:


//--------------------- .nv.info._Z6step_dPKfPfS1_S1_iii --------------------------
	.section	.nv.info._Z6step_dPKfPfS1_S1_iii,"",@"SHT_CUDA_INFO"
	.sectionflags	@""
	.align	4


	//----- nvinfo : EIATTR_CUDA_API_VERSION
	.align		4
        /*0000*/ 	.byte	0x04, 0x37
        /*0002*/ 	.short	(.L_41 - .L_40)
.L_40:
        /*0004*/ 	.word	0x00000082


	//----- nvinfo : EIATTR_KPARAM_INFO
	.align		4
.L_41:
        /*0008*/ 	.byte	0x04, 0x17
        /*000a*/ 	.short	(.L_43 - .L_42)
.L_42:
        /*000c*/ 	.word	0x00000000
        /*0010*/ 	.short	0x0006
        /*0012*/ 	.short	0x0028
        /*0014*/ 	.byte	0x00, 0xf0, 0x11, 0x00


	//----- nvinfo : EIATTR_KPARAM_INFO
	.align		4
.L_43:
        /*0018*/ 	.byte	0x04, 0x17
        /*001a*/ 	.short	(.L_45 - .L_44)
.L_44:
        /*001c*/ 	.word	0x00000000
        /*0020*/ 	.short	0x0005
        /*0022*/ 	.short	0x0024
        /*0024*/ 	.byte	0x00, 0xf0, 0x11, 0x00


	//----- nvinfo : EIATTR_KPARAM_INFO
	.align		4
.L_45:
        /*0028*/ 	.byte	0x04, 0x17
        /*002a*/ 	.short	(.L_47 - .L_46)
.L_46:
        /*002c*/ 	.word	0x00000000
        /*0030*/ 	.short	0x0004
        /*0032*/ 	.short	0x0020
        /*0034*/ 	.byte	0x00, 0xf0, 0x11, 0x00


	//----- nvinfo : EIATTR_KPARAM_INFO
	.align		4
.L_47:
        /*0038*/ 	.byte	0x04, 0x17
        /*003a*/ 	.short	(.L_49 - .L_48)
.L_48:
        /*003c*/ 	.word	0x00000000
        /*0040*/ 	.short	0x0003
        /*0042*/ 	.short	0x0018
        /*0044*/ 	.byte	0x00, 0xf5, 0x21, 0x00


	//----- nvinfo : EIATTR_KPARAM_INFO
	.align		4
.L_49:
        /*0048*/ 	.byte	0x04, 0x17
        /*004a*/ 	.short	(.L_51 - .L_50)
.L_50:
        /*004c*/ 	.word	0x00000000
        /*0050*/ 	.short	0x0002
        /*0052*/ 	.short	0x0010
        /*0054*/ 	.byte	0x00, 0xf5, 0x21, 0x00


	//----- nvinfo : EIATTR_KPARAM_INFO
	.align		4
.L_51:
        /*0058*/ 	.byte	0x04, 0x17
        /*005a*/ 	.short	(.L_53 - .L_52)
.L_52:
        /*005c*/ 	.word	0x00000000
        /*0060*/ 	.short	0x0001
        /*0062*/ 	.short	0x0008
        /*0064*/ 	.byte	0x00, 0xf5, 0x21, 0x00


	//----- nvinfo : EIATTR_KPARAM_INFO
	.align		4
.L_53:
        /*0068*/ 	.byte	0x04, 0x17
        /*006a*/ 	.short	(.L_55 - .L_54)
.L_54:
        /*006c*/ 	.word	0x00000000
        /*0070*/ 	.short	0x0000
        /*0072*/ 	.short	0x0000
        /*0074*/ 	.byte	0x00, 0xf5, 0x21, 0x00


	//----- nvinfo : EIATTR_SPARSE_MMA_MASK
	.align		4
.L_55:
        /*0078*/ 	.byte	0x03, 0x50
        /*007a*/ 	.short	0x0000


	//----- nvinfo : EIATTR_MAXREG_COUNT
	.align		4
        /*007c*/ 	.byte	0x03, 0x1b
        /*007e*/ 	.short	0x00ff


	//----- nvinfo : EIATTR_MERCURY_ISA_VERSION
	.align		4
        /*0080*/ 	.byte	0x03, 0x5f
        /*0082*/ 	.short	0x0101


	//----- nvinfo : EIATTR_VRC_CTA_INIT_COUNT
	.align		4
        /*0084*/ 	.byte	0x02, 0x4a
	.zero		1
	.zero		1


	//----- nvinfo : EIATTR_EXIT_INSTR_OFFSETS
	.align		4
        /*0088*/ 	.byte	0x04, 0x1c
        /*008a*/ 	.short	(.L_57 - .L_56)


	//   ....[0]....
.L_56:
        /*008c*/ 	.word	0x00000140


	//   ....[1]....
        /*0090*/ 	.word	0x00000270


	//----- nvinfo : EIATTR_CBANK_PARAM_SIZE
	.align		4
.L_57:
        /*0094*/ 	.byte	0x03, 0x19
        /*0096*/ 	.short	0x002c


	//----- nvinfo : EIATTR_PARAM_CBANK
	.align		4
        /*0098*/ 	.byte	0x04, 0x0a
        /*009a*/ 	.short	(.L_59 - .L_58)
	.align		4
.L_58:
        /*009c*/ 	.word	index@(.nv.constant0._Z6step_dPKfPfS1_S1_iii)
        /*00a0*/ 	.short	0x0380
        /*00a2*/ 	.short	0x002c


	//----- nvinfo : EIATTR_SW_WAR
	.align		4
.L_59:
        /*00a4*/ 	.byte	0x04, 0x36
        /*00a6*/ 	.short	(.L_61 - .L_60)
.L_60:
        /*00a8*/ 	.word	0x00000008
.L_61:


//--------------------- .nv.callgraph             --------------------------
	.section	.nv.callgraph,"",@"SHT_CUDA_CALLGRAPH"
	.align	4
	.sectionentsize	8
	.align		4
        /*0000*/ 	.word	0x00000000
	.align		4
        /*0004*/ 	.word	0xffffffff
	.align		4
        /*0008*/ 	.word	0x00000000
	.align		4
        /*000c*/ 	.word	0xfffffffe
	.align		4
        /*0010*/ 	.word	0x00000000
	.align		4
        /*0014*/ 	.word	0xfffffffd
	.align		4
        /*0018*/ 	.word	0x00000000
	.align		4
        /*001c*/ 	.word	0xfffffffc


//--------------------- .text._Z13add_sources_dPKfPfS0_PKiS3_iiiii --------------------------
	.section	.text._Z13add_sources_dPKfPfS0_PKiS3_iiiii,"ax",@progbits
	.align	128
        .global         _Z13add_sources_dPKfPfS0_PKiS3_iiiii
        .type           _Z13add_sources_dPKfPfS0_PKiS3_iiiii,@function
        .size           _Z13add_sources_dPKfPfS0_PKiS3_iiiii,(.L_x_2 - _Z13add_sources_dPKfPfS0_PKiS3_iiiii)
        .other          _Z13add_sources_dPKfPfS0_PKiS3_iiiii,@"STO_CUDA_ENTRY STV_DEFAULT"
_Z13add_sources_dPKfPfS0_PKiS3_iiiii:
.text._Z13add_sources_dPKfPfS0_PKiS3_iiiii:
[----:B------:R-:W-:Y:S01]  /*0000*/  LDC R1, c[0x0][0x37c] ;  /* 0x0000df00ff017b82 */ /* 0x000fe20000000800 */
[----:B------:R-:W0:Y:S07]  /*0010*/  S2R R0, SR_TID.X ;  /* 0x0000000000007919 */ /* 0x000e2e0000002100 */
[----:B------:R-:W0:Y:S01]  /*0020*/  S2UR UR6, SR_CTAID.X ;  /* 0x00000000000679c3 */ /* 0x000e220000002500 */
[----:B------:R-:W1:Y:S01]  /*0030*/  LDCU.64 UR4, c[0x0][0x358] ;  /* 0x00006b00ff0477ac */ /* 0x000e620008000a00 */
[----:B------:R-:W2:Y:S06]  /*0040*/  LDCU UR7, c[0x0][0x3b8] ;  /* 0x00007700ff0777ac */ /* 0x000eac0008000800 */
[----:B------:R-:W0:Y:S08]  /*0050*/  LDC.64 R2, c[0x0][0x3b0] ;  /* 0x0000ec00ff027b82 */ /* 0x000e300000000a00 */
[----:B------:R-:W3:Y:S08]  /*0060*/  LDC.64 R4, c[0x0][0x398] ;  /* 0x0000e600ff047b82 */ /* 0x000ef00000000a00 */
[----:B------:R-:W4:Y:S01]  /*0070*/  LDC.64 R6, c[0x0][0x3a0] ;  /* 0x0000e800ff067b82 */ /* 0x000f220000000a00 */
[----:B0-----:R-:W-:-:S07]  /*0080*/  IMAD R3, R3, UR6, R0 ;  /* 0x0000000603037c24 */ /* 0x001fce000f8e0200 */
[----:B------:R-:W0:Y:S01]  /*0090*/  LDC.64 R14, c[0x0][0x3a8] ;  /* 0x0000ea00ff0e7b82 */ /* 0x000e220000000a00 */
[----:B---3--:R-:W-:-:S07]  /*00a0*/  IMAD.WIDE R4, R3, 0x4, R4 ;  /* 0x0000000403047825 */ /* 0x008fce00078e0204 */
[----:B------:R-:W3:Y:S01]  /*00b0*/  LDC.64 R8, c[0x0][0x390] ;  /* 0x0000e400ff087b82 */ /* 0x000ee20000000a00 */
[----:B-1----:R-:W5:Y:S01]  /*00c0*/  LDG.E R4, desc[UR4][R4.64] ;  /* 0x0000000404047981 */ /* 0x002f62000c1e1900 */
[----:B----4-:R-:W-:-:S06]  /*00d0*/  IMAD.WIDE R6, R3, 0x4, R6 ;  /* 0x0000000403067825 */ /* 0x010fcc00078e0206 */
[----:B------:R-:W1:Y:S01]  /*00e0*/  LDC.64 R10, c[0x0][0x380] ;  /* 0x0000e000ff0a7b82 */ /* 0x000e620000000a00 */
[----:B------:R-:W5:Y:S07]  /*00f0*/  LDG.E R6, desc[UR4][R6.64] ;  /* 0x0000000406067981 */ /* 0x000f6e000c1e1900 */
[----:B------:R-:W4:Y:S01]  /*0100*/  LDC.64 R12, c[0x0][0x388] ;  /* 0x0000e200ff0c7b82 */ /* 0x000f220000000a00 */
[----:B0-----:R-:W-:Y:S02]  /*0110*/  IMAD R14, R14, UR6, RZ ;  /* 0x000000060e0e7c24 */ /* 0x001fe4000f8e02ff */
[----:B--2---:R-:W-:-:S04]  /*0120*/  IMAD R3, R3, R2, UR7 ;  /* 0x0000000703037e24 */ /* 0x004fc8000f8e0202 */
[----:B---3--:R-:W-:-:S06]  /*0130*/  IMAD.WIDE R2, R3, 0x4, R8 ;  /* 0x0000000403027825 */ /* 0x008fcc00078e0208 */
[----:B------:R-:W2:Y:S01]  /*0140*/  LDG.E R2, desc[UR4][R2.64] ;  /* 0x0000000402027981 */ /* 0x000ea2000c1e1900 */
[----:B-----5:R-:W-:-:S04]  /*0150*/  IMAD R0, R4, R15, R6 ;  /* 0x0000000f04007224 */ /* 0x020fc800078e0206 */
[----:B------:R-:W-:Y:S02]  /*0160*/  IMAD R15, R14, R15, R0 ;  /* 0x0000000f0e0f7224 */ /* 0x000fe400078e0200 */
[----:B-1----:R-:W-:-:S04]  /*0170*/  IMAD.WIDE R4, R0, 0x4, R10 ;  /* 0x0000000400047825 */ /* 0x002fc800078e020a */
[----:B----4-:R-:W-:Y:S02]  /*0180*/  IMAD.WIDE R6, R15, 0x4, R12 ;  /* 0x000000040f067825 */ /* 0x010fe400078e020c */
[----:B------:R-:W2:Y:S04]  /*0190*/  LDG.E R5, desc[UR4][R4.64] ;  /* 0x0000000404057981 */ /* 0x000ea8000c1e1900 */
[----:B------:R-:W2:Y:S02]  /*01a0*/  LDG.E R9, desc[UR4][R6.64] ;  /* 0x0000000406097981 */ /* 0x000ea4000c1e1900 */
[----:B--2---:R-:W-:-:S05]  /*01b0*/  FFMA R9, R2, R5, R9 ;  /* 0x0000000502097223 */ /* 0x004fca0000000009 */
[----:B------:R-:W-:Y:S01]  /*01c0*/  STG.E desc[UR4][R6.64], R9 ;  /* 0x0000000906007986 */ /* 0x000fe2000c101904 */
[----:B------:R-:W-:Y:S05]  /*01d0*/  EXIT ;  /* 0x000000000000794d */ /* 0x000fea0003800000 */
.L_x_0:
[----:B------:R-:W-:-:S00]  /*01e0*/  BRA `(.L_x_0) ;  /* 0xfffffffc00fc7947 */ /* 0x000fc0000383ffff */
[----:B------:R-:W-:-:S00]  /*01f0*/  NOP ;  /* 0x0000000000007918 */ /* 0x000fc00000000000 */
        /* <DEDUP_REMOVED lines=8> */
.L_x_2:


//--------------------- .text._Z6step_dPKfPfS1_S1_iii --------------------------
	.section	.text._Z6step_dPKfPfS1_S1_iii,"ax",@progbits
	.align	128
        .global         _Z6step_dPKfPfS1_S1_iii
        .type           _Z6step_dPKfPfS1_S1_iii,@function
        .size           _Z6step_dPKfPfS1_S1_iii,(.L_x_3 - _Z6step_dPKfPfS1_S1_iii)
        .other          _Z6step_dPKfPfS1_S1_iii,@"STO_CUDA_ENTRY STV_DEFAULT"
_Z6step_dPKfPfS1_S1_iii:
.text._Z6step_dPKfPfS1_S1_iii:
[----:B------:R-:W-:Y:S01]  /*0000*/  LDC R1, c[0x0][0x37c] ;  /* 0x0000df00ff017b82 */ /* 0x000fe20000000800 */
[----:B------:R-:W0:Y:S01]  /*0010*/  S2R R3, SR_CTAID.Y ;  /* 0x0000000000037919 */ /* 0x000e220000002600 */
[----:B------:R-:W1:Y:S01]  /*0020*/  LDCU UR4, c[0x0][0x360] ;  /* 0x00006c00ff0477ac */ /* 0x000e620008000800 */
[----:B------:R-:W0:Y:S01]  /*0030*/  S2R R2, SR_TID.Y ;  /* 0x0000000000027919 */ /* 0x000e220000002200 */
[----:B------:R-:W0:Y:S01]  /*0040*/  LDCU UR5, c[0x0][0x364] ;  /* 0x00006c80ff0577ac */ /* 0x000e220008000800 */
[----:B------:R-:W1:Y:S01]  /*0050*/  S2R R0, SR_CTAID.X ;  /* 0x0000000000007919 */ /* 0x000e620000002500 */
[----:B------:R-:W2:Y:S01]  /*0060*/  LDCU.64 UR8, c[0x0][0x3a0] ;  /* 0x00007400ff0877ac */ /* 0x000ea20008000a00 */
[----:B------:R-:W1:Y:S01]  /*0070*/  S2R R5, SR_TID.X ;  /* 0x0000000000057919 */ /* 0x000e620000002100 */
[----:B------:R-:W3:Y:S01]  /*0080*/  LDCU UR6, c[0x0][0x368] ;  /* 0x00006d00ff0677ac */ /* 0x000ee20008000800 */
[----:B------:R-:W3:Y:S01]  /*0090*/  S2R R4, SR_CTAID.Z ;  /* 0x0000000000047919 */ /* 0x000ee20000002700 */
[----:B------:R-:W4:Y:S01]  /*00a0*/  LDCU UR7, c[0x0][0x3a8] ;  /* 0x00007500ff0777ac */ /* 0x000f220008000800 */
[----:B------:R-:W3:Y:S01]  /*00b0*/  S2R R7, SR_TID.Z ;  /* 0x0000000000077919 */ /* 0x000ee20000002300 */
[----:B0-----:R-:W-:-:S05]  /*00c0*/  IMAD R3, R3, UR5, R2 ;  /* 0x0000000503037c24 */ /* 0x001fca000f8e0202 */
[----:B--2---:R-:W-:Y:S01]  /*00d0*/  ISETP.GE.AND P0, PT, R3, UR9, PT ;  /* 0x0000000903007c0c */ /* 0x004fe2000bf06270 */
[----:B-1----:R-:W-:-:S04]  /*00e0*/  IMAD R0, R0, UR4, R5 ;  /* 0x0000000400007c24 */ /* 0x002fc8000f8e0205 */
[----:B----4-:R-:W-:Y:S01]  /*00f0*/  IMAD R11, R3, UR7, R0 ;  /* 0x00000007030b7c24 */ /* 0x010fe2000f8e0200 */
[----:B------:R-:W-:Y:S01]  /*0100*/  ISETP.GE.OR P0, PT, R0, UR7, P0 ;  /* 0x0000000700007c0c */ /* 0x000fe20008706670 */
[----:B---3--:R-:W-:-:S04]  /*0110*/  IMAD R2, R4, UR6, R7 ;  /* 0x0000000604027c24 */ /* 0x008fc8000f8e0207 */
[C---:B------:R-:W-:Y:S01]  /*0120*/  IMAD R0, R2.reuse, UR9, RZ ;  /* 0x0000000902007c24 */ /* 0x040fe2000f8e02ff */
[----:B------:R-:W-:-:S13]  /*0130*/  ISETP.GE.OR P0, PT, R2, UR8, P0 ;  /* 0x0000000802007c0c */ /* 0x000fda0008706670 */
[----:B------:R-:W-:Y:S05]  /*0140*/  @P0 EXIT ;  /* 0x000000000000094d */ /* 0x000fea0003800000 */
[----:B------:R-:W0:Y:S01]  /*0150*/  LDC.64 R6, c[0x0][0x388] ;  /* 0x0000e200ff067b82 */ /* 0x000e220000000a00 */
[----:B------:R-:W1:Y:S01]  /*0160*/  LDCU.64 UR4, c[0x0][0x358] ;  /* 0x00006b00ff0477ac */ /* 0x000e620008000a00 */
[----:B------:R-:W-:-:S06]  /*0170*/  IMAD R13, R0, UR7, R11 ;  /* 0x00000007000d7c24 */ /* 0x000fcc000f8e020b */
[----:B------:R-:W2:Y:S08]  /*0180*/  LDC.64 R2, c[0x0][0x380] ;  /* 0x0000e000ff027b82 */ /* 0x000eb00000000a00 */
[----:B------:R-:W3:Y:S08]  /*0190*/  LDC.64 R4, c[0x0][0x398] ;  /* 0x0000e600ff047b82 */ /* 0x000ef00000000a00 */
[----:B------:R-:W4:Y:S01]  /*01a0*/  LDC.64 R8, c[0x0][0x390] ;  /* 0x0000e400ff087b82 */ /* 0x000f220000000a00 */
[----:B0-----:R-:W-:-:S06]  /*01b0*/  IMAD.WIDE R6, R13, 0x4, R6 ;  /* 0x000000040d067825 */ /* 0x001fcc00078e0206 */
[----:B-1----:R-:W5:Y:S01]  /*01c0*/  LDG.E R6, desc[UR4][R6.64] ;  /* 0x0000000406067981 */ /* 0x002f62000c1e1900 */
[----:B--2---:R-:W-:-:S06]  /*01d0*/  IMAD.WIDE R2, R11, 0x4, R2 ;  /* 0x000000040b027825 */ /* 0x004fcc00078e0202 */
[----:B------:R-:W2:Y:S01]  /*01e0*/  LDG.E R2, desc[UR4][R2.64] ;  /* 0x0000000402027981 */ /* 0x000ea2000c1e1900 */
[----:B---3--:R-:W-:-:S06]  /*01f0*/  IMAD.WIDE R4, R13, 0x4, R4 ;  /* 0x000000040d047825 */ /* 0x008fcc00078e0204 */
[----:B------:R-:W2:Y:S01]  /*0200*/  LDG.E R5, desc[UR4][R4.64] ;  /* 0x0000000404057981 */ /* 0x000ea2000c1e1900 */
[----:B----4-:R-:W-:-:S05]  /*0210*/  IMAD.WIDE R8, R13, 0x4, R8 ;  /* 0x000000040d087825 */ /* 0x010fca00078e0208 */
[----:B------:R-:W3:Y:S01]  /*0220*/  LDG.E R0, desc[UR4][R8.64] ;  /* 0x0000000408007981 */ /* 0x000ee2000c1e1900 */
[----:B-----5:R-:W-:-:S04]  /*0230*/  FADD R11, R6, R6 ;  /* 0x00000006060b7221 */ /* 0x020fc80000000000 */
[----:B--2---:R-:W-:-:S04]  /*0240*/  FFMA R11, R2, R5, R11 ;  /* 0x00000005020b7223 */ /* 0x004fc8000000000b */
[----:B---3--:R-:W-:-:S05]  /*0250*/  FADD R11, R11, -R0 ;  /* 0x800000000b0b7221 */ /* 0x008fca0000000000 */
[----:B------:R-:W-:Y:S01]  /*0260*/  STG.E desc[UR4][R8.64], R11 ;  /* 0x0000000b08007986 */ /* 0x000fe2000c101904 */
[----:B------:R-:W-:Y:S05]  /*0270*/  EXIT ;  /* 0x000000000000794d */ /* 0x000fea0003800000 */
.L_x_1:
        /* <DEDUP_REMOVED lines=16> */
.L_x_3:


//--------------------- .nv.shared.reserved.0     --------------------------
	.section	.nv.shared.reserved.0,"aw",@nobits
	.weak		__nv_reservedSMEM_offset_0_alias
	.size		__nv_reservedSMEM_offset_0_alias, 0, 64
	.other		__nv_reservedSMEM_offset_0_alias,@"STO_CUDA_RESERVED_SHARED STV_DEFAULT"
__nv_reservedSMEM_offset_0_alias:
	.zero		0
	.zero		64


//--------------------- .nv.constant0._Z13add_sources_dPKfPfS0_PKiS3_iiiii --------------------------
	.section	.nv.constant0._Z13add_sources_dPKfPfS0_PKiS3_iiiii,"a",@progbits
	.sectionflags	@""
	.align	4
.nv.constant0._Z13add_sources_dPKfPfS0_PKiS3_iiiii:
	.zero		956


//--------------------- .nv.constant0._Z6step_dPKfPfS1_S1_iii --------------------------
	.section	.nv.constant0._Z6step_dPKfPfS1_S1_iii,"a",@progbits
	.sectionflags	@""
	.align	4
.nv.constant0._Z6step_dPKfPfS1_S1_iii:
	.zero		940


//--------------------- SYMBOLS --------------------------

	.type		.nv.reservedSmem.offset0,@object
	.size		.nv.reservedSmem.offset0,0x4
